//
// Generated by NVIDIA NVVM Compiler
//
// Compiler Build ID: CL-36424714
// Cuda compilation tools, release 13.0, V13.0.88
// Based on NVVM 20.0.0
//

.version 9.0
.target sm_100
.address_size 64

	// .globl	_Z14sumArraysOnGPUPfS_S_m

.visible .entry _Z14sumArraysOnGPUPfS_S_m(
	.param .u64 .ptr .align 1 _Z14sumArraysOnGPUPfS_S_m_param_0,
	.param .u64 .ptr .align 1 _Z14sumArraysOnGPUPfS_S_m_param_1,
	.param .u64 .ptr .align 1 _Z14sumArraysOnGPUPfS_S_m_param_2,
	.param .u64 _Z14sumArraysOnGPUPfS_S_m_param_3
)
{
	.reg .pred 	%p<2>;
	.reg .b32 	%r<5>;
	.reg .b32 	%f<4>;
	.reg .b64 	%rd<13>;

	ld.param.u64 	%rd2, [_Z14sumArraysOnGPUPfS_S_m_param_0];
	ld.param.u64 	%rd3, [_Z14sumArraysOnGPUPfS_S_m_param_1];
	ld.param.u64 	%rd4, [_Z14sumArraysOnGPUPfS_S_m_param_2];
	ld.param.u64 	%rd5, [_Z14sumArraysOnGPUPfS_S_m_param_3];
	mov.u32 	%r1, %ctaid.x;
	mov.u32 	%r2, %ntid.x;
	mov.u32 	%r3, %tid.x;
	mad.lo.s32 	%r4, %r1, %r2, %r3;
	cvt.u64.u32 	%rd1, %r4;
	setp.le.u64 	%p1, %rd5, %rd1;
	@%p1 bra 	$L__BB0_2;
	cvta.to.global.u64 	%rd6, %rd2;
	cvta.to.global.u64 	%rd7, %rd3;
	cvta.to.global.u64 	%rd8, %rd4;
	shl.b64 	%rd9, %rd1, 2;
	add.s64 	%rd10, %rd6, %rd9;
	ld.global.f32 	%f1, [%rd10];
	add.s64 	%rd11, %rd7, %rd9;
	ld.global.f32 	%f2, [%rd11];
	add.f32 	%f3, %f1, %f2;
	add.s64 	%rd12, %rd8, %rd9;
	st.global.f32 	[%rd12], %f3;
$L__BB0_2:
	ret;

}


// ===== COMPILED SASS (sm_100) =====

	.target	sm_100

	.elftype	@"ET_EXEC"


//--------------------- .note.nv.tkinfo           --------------------------
	.section	.note.nv.tkinfo,"",@"SHT_NOTE"
	.sectionflags	@"SHF_NOTE_NV_TKINFO"
	.tkinfo
        /*0018*/ 	.word	0x00000002
        /*0030*/ 	.string	""
        /*0030*/ 	.string	"ptxas"
        /*0030*/ 	.string	"Cuda compilation tools, release 13.0, V13.0.88"
        /*0030*/ 	.string	"Build cuda_13.0.r13.0/compiler.36424714_0"
        /*0030*/ 	.string	"-arch sm_100 -m 64 "



//--------------------- .note.nv.cuinfo           --------------------------
	.section	.note.nv.cuinfo,"",@"SHT_NOTE"
	.sectionflags	@"SHF_NOTE_NV_CUINFO"
        /*0018*/ 	.short	0x0002
        /*001a*/ 	.short	0x0064
        /*001c*/ 	.short	0x0082
	.zero		2


//--------------------- .nv.info                  --------------------------
	.section	.nv.info,"",@"SHT_CUDA_INFO"
	.align	4


	//----- nvinfo : EIATTR_REGCOUNT
	.align		4
        /*0000*/ 	.byte	0x04, 0x2f
        /*0002*/ 	.short	(.L_1 - .L_0)
	.align		4
.L_0:
        /*0004*/ 	.word	index@(_Z14sumArraysOnGPUPfS_S_m)
        /*0008*/ 	.word	0x0000000c


	//----- nvinfo : EIATTR_FRAME_SIZE
	.align		4
.L_1:
        /*000c*/ 	.byte	0x04, 0x11
        /*000e*/ 	.short	(.L_3 - .L_2)
	.align		4
.L_2:
        /*0010*/ 	.word	index@(_Z14sumArraysOnGPUPfS_S_m)
        /*0014*/ 	.word	0x00000000


	//----- nvinfo : EIATTR_MIN_STACK_SIZE
	.align		4
.L_3:
        /*0018*/ 	.byte	0x04, 0x12
        /*001a*/ 	.short	(.L_5 - .L_4)
	.align		4
.L_4:
        /*001c*/ 	.word	index@(_Z14sumArraysOnGPUPfS_S_m)
        /*0020*/ 	.word	0x00000000
.L_5:


//--------------------- .nv.compat                --------------------------
	.section	.nv.compat,"",@"SHT_CUDA_COMPAT_INFO"
	.align	4
        /*0000*/ 	.byte	0x02, 0x09, 0x00, 0x00, 0x02, 0x02, 0x01, 0x00, 0x02, 0x05, 0x05, 0x00, 0x03, 0x07, 0x01, 0x01
        /*0010*/ 	.byte	0x02, 0x03, 0x00, 0x00, 0x02, 0x06, 0x01, 0x00, 0x04, 0x0b, 0x08, 0x00, 0x09, 0x00, 0x00, 0x00
        /*0020*/ 	.byte	0x00, 0x00, 0x00, 0x00


//--------------------- .nv.info._Z14sumArraysOnGPUPfS_S_m --------------------------
	.section	.nv.info._Z14sumArraysOnGPUPfS_S_m,"",@"SHT_CUDA_INFO"
	.sectionflags	@""
	.align	4


	//----- nvinfo : EIATTR_CUDA_API_VERSION
	.align		4
        /*0000*/ 	.byte	0x04, 0x37
        /*0002*/ 	.short	(.L_7 - .L_6)
.L_6:
        /*0004*/ 	.word	0x00000082


	//----- nvinfo : EIATTR_KPARAM_INFO
	.align		4
.L_7:
        /*0008*/ 	.byte	0x04, 0x17
        /*000a*/ 	.short	(.L_9 - .L_8)
.L_8:
        /*000c*/ 	.word	0x00000000
        /*0010*/ 	.short	0x0003
        /*0012*/ 	.short	0x0018
        /*0014*/ 	.byte	0x00, 0xf0, 0x21, 0x00


	//----- nvinfo : EIATTR_KPARAM_INFO
	.align		4
.L_9:
        /*0018*/ 	.byte	0x04, 0x17
        /*001a*/ 	.short	(.L_11 - .L_10)
.L_10:
        /*001c*/ 	.word	0x00000000
        /*0020*/ 	.short	0x0002
        /*0022*/ 	.short	0x0010
        /*0024*/ 	.byte	0x00, 0xf5, 0x21, 0x00


	//----- nvinfo : EIATTR_KPARAM_INFO
	.align		4
.L_11:
        /*0028*/ 	.byte	0x04, 0x17
        /*002a*/ 	.short	(.L_13 - .L_12)
.L_12:
        /*002c*/ 	.word	0x00000000
        /*0030*/ 	.short	0x0001
        /*0032*/ 	.short	0x0008
        /*0034*/ 	.byte	0x00, 0xf5, 0x21, 0x00


	//----- nvinfo : EIATTR_KPARAM_INFO
	.align		4
.L_13:
        /*0038*/ 	.byte	0x04, 0x17
        /*003a*/ 	.short	(.L_15 - .L_14)
.L_14:
        /*003c*/ 	.word	0x00000000
        /*0040*/ 	.short	0x0000
        /*0042*/ 	.short	0x0000
        /*0044*/ 	.byte	0x00, 0xf5, 0x21, 0x00


	//----- nvinfo : EIATTR_SPARSE_MMA_MASK
	.align		4
.L_15:
        /*0048*/ 	.byte	0x03, 0x50
        /*004a*/ 	.short	0x0000


	//----- nvinfo : EIATTR_MAXREG_COUNT
	.align		4
        /*004c*/ 	.byte	0x03, 0x1b
        /*004e*/ 	.short	0x00ff


	//----- nvinfo : EIATTR_MERCURY_ISA_VERSION
	.align		4
        /*0050*/ 	.byte	0x03, 0x5f
        /*0052*/ 	.short	0x0101


	//----- nvinfo : EIATTR_VRC_CTA_INIT_COUNT
	.align		4
        /*0054*/ 	.byte	0x02, 0x4a
	.zero		1
	.zero		1


	//----- nvinfo : EIATTR_EXIT_INSTR_OFFSETS
	.align		4
        /*0058*/ 	.byte	0x04, 0x1c
        /*005a*/ 	.short	(.L_17 - .L_16)


	//   ....[0]....
.L_16:
        /*005c*/ 	.word	0x00000080


	//   ....[1]....
        /*0060*/ 	.word	0x00000180


	//----- nvinfo : EIATTR_CBANK_PARAM_SIZE
	.align		4
.L_17:
        /*0064*/ 	.byte	0x03, 0x19
        /*0066*/ 	.short	0x0020


	//----- nvinfo : EIATTR_PARAM_CBANK
	.align		4
        /*0068*/ 	.byte	0x04, 0x0a
        /*006a*/ 	.short	(.L_19 - .L_18)
	.align		4
.L_18:
        /*006c*/ 	.word	index@(.nv.constant0._Z14sumArraysOnGPUPfS_S_m)
        /*0070*/ 	.short	0x0380
        /*0072*/ 	.short	0x0020


	//----- nvinfo : EIATTR_SW_WAR
	.align		4
.L_19:
        /*0074*/ 	.byte	0x04, 0x36
        /*0076*/ 	.short	(.L_21 - .L_20)
.L_20:
        /*0078*/ 	.word	0x00000008
.L_21:


//--------------------- .nv.callgraph             --------------------------
	.section	.nv.callgraph,"",@"SHT_CUDA_CALLGRAPH"
	.align	4
	.sectionentsize	8
	.align		4
        /*0000*/ 	.word	0x00000000
	.align		4
        /*0004*/ 	.word	0xffffffff
	.align		4
        /*0008*/ 	.word	0x00000000
	.align		4
        /*000c*/ 	.word	0xfffffffe
	.align		4
        /*0010*/ 	.word	0x00000000
	.align		4
        /*0014*/ 	.word	0xfffffffd
	.align		4
        /*0018*/ 	.word	0x00000000
	.align		4
        /*001c*/ 	.word	0xfffffffc


//--------------------- .text._Z14sumArraysOnGPUPfS_S_m --------------------------
	.section	.text._Z14sumArraysOnGPUPfS_S_m,"ax",@progbits
	.align	128
        .global         _Z14sumArraysOnGPUPfS_S_m
        .type           _Z14sumArraysOnGPUPfS_S_m,@function
        .size           _Z14sumArraysOnGPUPfS_S_m,(.L_x_1 - _Z14sumArraysOnGPUPfS_S_m)
        .other          _Z14sumArraysOnGPUPfS_S_m,@"STO_CUDA_ENTRY STV_DEFAULT"
_Z14sumArraysOnGPUPfS_S_m:
.text._Z14sumArraysOnGPUPfS_S_m:
[----:B------:R-:W-:Y:S01]  /*0000*/  LDC R1, c[0x0][0x37c] ;  /* 0x0000df00ff017b82 */ /* 0x000fe20000000800 */
[----:B------:R-:W0:Y:S07]  /*0010*/  S2R R3, SR_TID.X ;  /* 0x0000000000037919 */ /* 0x000e2e0000002100 */
[----:B------:R-:W0:Y:S01]  /*0020*/  S2UR UR4, SR_CTAID.X ;  /* 0x00000000000479c3 */ /* 0x000e220000002500 */
[----:B------:R-:W1:Y:S07]  /*0030*/  LDCU.64 UR6, c[0x0][0x398] ;  /* 0x00007300ff0677ac */ /* 0x000e6e0008000a00 */
[----:B------:R-:W0:Y:S02]  /*0040*/  LDC R0, c[0x0][0x360] ;  /* 0x0000d800ff007b82 */ /* 0x000e240000000800 */
[----:B0-----:R-:W-:-:S05]  /*0050*/  IMAD R0, R0, UR4, R3 ;  /* 0x0000000400007c24 */ /* 0x001fca000f8e0203 */
[----:B-1----:R-:W-:-:S04]  /*0060*/  ISETP.GE.U32.AND P0, PT, R0, UR6, PT ;  /* 0x0000000600007c0c */ /* 0x002fc8000bf06070 */
[----:B------:R-:W-:-:S13]  /*0070*/  ISETP.GE.U32.AND.EX P0, PT, RZ, UR7, PT, P0 ;  /* 0x00000007ff007c0c */ /* 0x000fda000bf06100 */
[----:B------:R-:W-:Y:S05]  /*0080*/  @P0 EXIT ;  /* 0x000000000000094d */ /* 0x000fea0003800000 */
[----:B------:R-:W0:Y:S01]  /*0090*/  LDCU.128 UR8, c[0x0][0x380] ;  /* 0x00007000ff0877ac */ /* 0x000e220008000c00 */
[----:B------:R-:W-:Y:S01]  /*00a0*/  IMAD.SHL.U32 R6, R0, 0x4, RZ ;  /* 0x0000000400067824 */ /* 0x000fe200078e00ff */
[----:B------:R-:W-:Y:S01]  /*00b0*/  SHF.R.U32.HI R0, RZ, 0x1e, R0 ;  /* 0x0000001eff007819 */ /* 0x000fe20000011600 */
[----:B------:R-:W1:Y:S01]  /*00c0*/  LDCU.64 UR4, c[0x0][0x358] ;  /* 0x00006b00ff0477ac */ /* 0x000e620008000a00 */
[----:B------:R-:W2:Y:S02]  /*00d0*/  LDCU.64 UR6, c[0x0][0x390] ;  /* 0x00007200ff0677ac */ /* 0x000ea40008000a00 */
[C---:B0-----:R-:W-:Y:S02]  /*00e0*/  IADD3 R4, P1, PT, R6.reuse, UR10, RZ ;  /* 0x0000000a06047c10 */ /* 0x041fe4000ff3e0ff */
[----:B------:R-:W-:Y:S02]  /*00f0*/  IADD3 R2, P0, PT, R6, UR8, RZ ;  /* 0x0000000806027c10 */ /* 0x000fe4000ff1e0ff */
[----:B------:R-:W-:-:S02]  /*0100*/  IADD3.X R5, PT, PT, R0, UR11, RZ, P1, !PT ;  /* 0x0000000b00057c10 */ /* 0x000fc40008ffe4ff */
[----:B------:R-:W-:-:S04]  /*0110*/  IADD3.X R3, PT, PT, R0, UR9, RZ, P0, !PT ;  /* 0x0000000900037c10 */ /* 0x000fc800087fe4ff */
[----:B-1----:R-:W3:Y:S04]  /*0120*/  LDG.E R5, desc[UR4][R4.64] ;  /* 0x0000000404057981 */ /* 0x002ee8000c1e1900 */
[----:B------:R-:W3:Y:S01]  /*0130*/  LDG.E R2, desc[UR4][R2.64] ;  /* 0x0000000402027981 */ /* 0x000ee2000c1e1900 */
[----:B--2---:R-:W-:-:S04]  /*0140*/  IADD3 R6, P0, PT, R6, UR6, RZ ;  /* 0x0000000606067c10 */ /* 0x004fc8000ff1e0ff */
[----:B------:R-:W-:Y:S01]  /*0150*/  IADD3.X R7, PT, PT, R0, UR7, RZ, P0, !PT ;  /* 0x0000000700077c10 */ /* 0x000fe200087fe4ff */
[----:B---3--:R-:W-:-:S05]  /*0160*/  FADD R9, R2, R5 ;  /* 0x0000000502097221 */ /* 0x008fca0000000000 */
[----:B------:R-:W-:Y:S01]  /*0170*/  STG.E desc[UR4][R6.64], R9 ;  /* 0x0000000906007986 */ /* 0x000fe2000c101904 */
[----:B------:R-:W-:Y:S05]  /*0180*/  EXIT ;  /* 0x000000000000794d */ /* 0x000fea0003800000 */
.L_x_0:
[----:B------:R-:W-:-:S00]  /*0190*/  BRA `(.L_x_0) ;  /* 0xfffffffc00fc7947 */ /* 0x000fc0000383ffff */
[----:B------:R-:W-:-:S00]  /*01a0*/  NOP ;  /* 0x0000000000007918 */ /* 0x000fc00000000000 */
        /* <DEDUP_REMOVED lines=13> */
.L_x_1:


//--------------------- .nv.shared.reserved.0     --------------------------
	.section	.nv.shared.reserved.0,"aw",@nobits
	.weak		__nv_reservedSMEM_offset_0_alias
	.size		__nv_reservedSMEM_offset_0_alias, 0, 64
	.other		__nv_reservedSMEM_offset_0_alias,@"STO_CUDA_RESERVED_SHARED STV_DEFAULT"
__nv_reservedSMEM_offset_0_alias:
	.zero		0
	.zero		64


//--------------------- .nv.constant0._Z14sumArraysOnGPUPfS_S_m --------------------------
	.section	.nv.constant0._Z14sumArraysOnGPUPfS_S_m,"a",@progbits
	.sectionflags	@""
	.align	4
.nv.constant0._Z14sumArraysOnGPUPfS_S_m:
	.zero		928


//--------------------- SYMBOLS --------------------------

	.type		.nv.reservedSmem.offset0,@object
	.size		.nv.reservedSmem.offset0,0x4
